	.headerflags	@"EF_CUDA_TEXMODE_UNIFIED EF_CUDA_64BIT_ADDRESS EF_CUDA_SM80 EF_CUDA_VIRTUAL_SM(EF_CUDA_SM80)"
	.elftype	@"ET_EXEC"


//--------------------- .nv.info                  --------------------------
	.section	.nv.info,"",@"SHT_CUDA_INFO"
	.align	4


	//----- nvinfo : EIATTR_REGCOUNT
	.align		4
        /*0000*/ 	.byte	0x04, 0x2f
        /*0002*/ 	.short	(.L_1 - .L_0)
	.align		4
.L_0:
        /*0004*/ 	.word	index@(triton__0d1d2d3d4d5d67)
        /*0008*/ 	.word	0x00000018


	//----- nvinfo : EIATTR_MAX_STACK_SIZE
	.align		4
.L_1:
        /*000c*/ 	.byte	0x04, 0x23
        /*000e*/ 	.short	(.L_3 - .L_2)
	.align		4
.L_2:
        /*0010*/ 	.word	index@(triton__0d1d2d3d4d5d67)
        /*0014*/ 	.word	0x00000000


	//----- nvinfo : EIATTR_MIN_STACK_SIZE
	.align		4
.L_3:
        /*0018*/ 	.byte	0x04, 0x12
        /*001a*/ 	.short	(.L_5 - .L_4)
	.align		4
.L_4:
        /*001c*/ 	.word	index@(triton__0d1d2d3d4d5d67)
        /*0020*/ 	.word	0x00000000


	//----- nvinfo : EIATTR_FRAME_SIZE
	.align		4
.L_5:
        /*0024*/ 	.byte	0x04, 0x11
        /*0026*/ 	.short	(.L_7 - .L_6)
	.align		4
.L_6:
        /*0028*/ 	.word	index@(triton__0d1d2d3d4d5d67)
        /*002c*/ 	.word	0x00000000
.L_7:


//--------------------- .nv.info.triton__0d1d2d3d4d5d67 --------------------------
	.section	.nv.info.triton__0d1d2d3d4d5d67,"",@"SHT_CUDA_INFO"
	.align	4


	//----- nvinfo : EIATTR_CUDA_API_VERSION
	.align		4
        /*0000*/ 	.byte	0x04, 0x37
        /*0002*/ 	.short	(.L_9 - .L_8)
.L_8:
        /*0004*/ 	.word	0x0000007b


	//----- nvinfo : EIATTR_SW2861232_WAR
	.align		4
.L_9:
        /*0008*/ 	.byte	0x01, 0x35
	.zero		2


	//----- nvinfo : EIATTR_PARAM_CBANK
	.align		4
        /*000c*/ 	.byte	0x04, 0x0a
        /*000e*/ 	.short	(.L_11 - .L_10)
	.align		4
.L_10:
        /*0010*/ 	.word	index@(.nv.constant0.triton__0d1d2d3d4d5d67)
        /*0014*/ 	.short	0x0160
        /*0016*/ 	.short	0x0038


	//----- nvinfo : EIATTR_CBANK_PARAM_SIZE
	.align		4
.L_11:
        /*0018*/ 	.byte	0x03, 0x19
        /*001a*/ 	.short	0x0038


	//----- nvinfo : EIATTR_KPARAM_INFO
	.align		4
        /*001c*/ 	.byte	0x04, 0x17
        /*001e*/ 	.short	(.L_13 - .L_12)
.L_12:
        /*0020*/ 	.word	0x00000000
        /*0024*/ 	.short	0x0007
        /*0026*/ 	.short	0x0034
        /*0028*/ 	.byte	0x00, 0xf0, 0x11, 0x00


	//----- nvinfo : EIATTR_KPARAM_INFO
	.align		4
.L_13:
        /*002c*/ 	.byte	0x04, 0x17
        /*002e*/ 	.short	(.L_15 - .L_14)
.L_14:
        /*0030*/ 	.word	0x00000000
        /*0034*/ 	.short	0x0006
        /*0036*/ 	.short	0x0030
        /*0038*/ 	.byte	0x00, 0xf0, 0x11, 0x00


	//----- nvinfo : EIATTR_KPARAM_INFO
	.align		4
.L_15:
        /*003c*/ 	.byte	0x04, 0x17
        /*003e*/ 	.short	(.L_17 - .L_16)
.L_16:
        /*0040*/ 	.word	0x00000000
        /*0044*/ 	.short	0x0005
        /*0046*/ 	.short	0x0028
        /*0048*/ 	.byte	0x00, 0xf0, 0x21, 0x00


	//----- nvinfo : EIATTR_KPARAM_INFO
	.align		4
.L_17:
        /*004c*/ 	.byte	0x04, 0x17
        /*004e*/ 	.short	(.L_19 - .L_18)
.L_18:
        /*0050*/ 	.word	0x00000000
        /*0054*/ 	.short	0x0004
        /*0056*/ 	.short	0x0020
        /*0058*/ 	.byte	0x00, 0xf0, 0x21, 0x00


	//----- nvinfo : EIATTR_KPARAM_INFO
	.align		4
.L_19:
        /*005c*/ 	.byte	0x04, 0x17
        /*005e*/ 	.short	(.L_21 - .L_20)
.L_20:
        /*0060*/ 	.word	0x00000000
        /*0064*/ 	.short	0x0003
        /*0066*/ 	.short	0x0018
        /*0068*/ 	.byte	0x00, 0xf0, 0x21, 0x00


	//----- nvinfo : EIATTR_KPARAM_INFO
	.align		4
.L_21:
        /*006c*/ 	.byte	0x04, 0x17
        /*006e*/ 	.short	(.L_23 - .L_22)
.L_22:
        /*0070*/ 	.word	0x00000000
        /*0074*/ 	.short	0x0002
        /*0076*/ 	.short	0x0010
        /*0078*/ 	.byte	0x00, 0xf0, 0x21, 0x00


	//----- nvinfo : EIATTR_KPARAM_INFO
	.align		4
.L_23:
        /*007c*/ 	.byte	0x04, 0x17
        /*007e*/ 	.short	(.L_25 - .L_24)
.L_24:
        /*0080*/ 	.word	0x00000000
        /*0084*/ 	.short	0x0001
        /*0086*/ 	.short	0x0008
        /*0088*/ 	.byte	0x00, 0xf0, 0x21, 0x00


	//----- nvinfo : EIATTR_KPARAM_INFO
	.align		4
.L_25:
        /*008c*/ 	.byte	0x04, 0x17
        /*008e*/ 	.short	(.L_27 - .L_26)
.L_26:
        /*0090*/ 	.word	0x00000000
        /*0094*/ 	.short	0x0000
        /*0096*/ 	.short	0x0000
        /*0098*/ 	.byte	0x00, 0xf0, 0x21, 0x00


	//----- nvinfo : EIATTR_MAXREG_COUNT
	.align		4
.L_27:
        /*009c*/ 	.byte	0x03, 0x1b
        /*009e*/ 	.short	0x00ff


	//----- nvinfo : EIATTR_EXIT_INSTR_OFFSETS
	.align		4
        /*00a0*/ 	.byte	0x04, 0x1c
        /*00a2*/ 	.short	(.L_29 - .L_28)


	//   ....[0]....
.L_28:
        /*00a4*/ 	.word	0x00000690


	//   ....[1]....
        /*00a8*/ 	.word	0x000006c0


	//----- nvinfo : EIATTR_MAX_THREADS
	.align		4
.L_29:
        /*00ac*/ 	.byte	0x04, 0x05
        /*00ae*/ 	.short	(.L_31 - .L_30)
.L_30:
        /*00b0*/ 	.word	0x00000080
        /*00b4*/ 	.word	0x00000001
        /*00b8*/ 	.word	0x00000001
.L_31:


//--------------------- .nv.rel.action            --------------------------
	.section	.nv.rel.action,"",@"SHT_CUDA_RELOCINFO"
	.align	8
	.sectionentsize	8
        /*0000*/ 	.byte	0x73, 0x00, 0x00, 0x00, 0x00, 0x00, 0x00, 0x00, 0x00, 0x00, 0x00, 0x11, 0x25, 0x00, 0x05, 0x36


//--------------------- .nv.constant0.triton__0d1d2d3d4d5d67 --------------------------
	.section	.nv.constant0.triton__0d1d2d3d4d5d67,"a",@progbits
	.align	4
.nv.constant0.triton__0d1d2d3d4d5d67:
	.zero		408


//--------------------- .text.triton__0d1d2d3d4d5d67 --------------------------
	.section	.text.triton__0d1d2d3d4d5d67,"ax",@progbits
	.sectioninfo	@"SHI_REGISTERS=24"
	.align	128
        .global         triton__0d1d2d3d4d5d67
        .type           triton__0d1d2d3d4d5d67,@function
        .size           triton__0d1d2d3d4d5d67,(.L_x_1 - triton__0d1d2d3d4d5d67)
        .other          triton__0d1d2d3d4d5d67,@"STO_CUDA_ENTRY STV_DEFAULT"
triton__0d1d2d3d4d5d67:
.text.triton__0d1d2d3d4d5d67:
[----:B------:R-:W-:-:S02]  /*0000*/  MOV R1, c[0x0][0x28] ;  /* 0x00000a0000017a02 */ /* 0x000fc40000000f00 */
[----:B------:R-:W0:Y:S01]  /*0010*/  S2R R0, SR_TID.X ;  /* 0x0000000000007919 */ /* 0x000e220000002100 */
[----:B------:R-:W-:Y:S01]  /*0020*/  PRMT R7, RZ, 0x7610, R7 ;  /* 0x00007610ff077816 */ /* 0x000fe20000000007 */
[----:B------:R-:W-:Y:S02]  /*0030*/  ULDC.64 UR4, c[0x0][0x118] ;  /* 0x0000460000047ab9 */ /* 0x000fe40000000a00 */
[----:B------:R-:W1:Y:S01]  /*0040*/  S2R R3, SR_CTAID.X ;  /* 0x0000000000037919 */ /* 0x000e620000002500 */
[----:B0-----:R-:W-:-:S04]  /*0050*/  SHF.L.U32 R0, R0, 0x1, RZ ;  /* 0x0000000100007819 */ /* 0x001fc800000006ff */
[----:B------:R-:W-:-:S04]  /*0060*/  LOP3.LUT R0, R0, 0xfe, RZ, 0xc0, !PT ;  /* 0x000000fe00007812 */ /* 0x000fc800078ec0ff */
[----:B-1----:R-:W-:Y:S01]  /*0070*/  LEA R0, R3, R0, 0x8 ;  /* 0x0000000003007211 */ /* 0x002fe200078e40ff */
[----:B------:R-:W-:-:S03]  /*0080*/  HFMA2.MMA R3, -RZ, RZ, 0, 1.1920928955078125e-07 ;  /* 0x00000002ff037435 */ /* 0x000fc600000001ff */
[C---:B------:R-:W-:Y:S02]  /*0090*/  ISETP.GE.AND P1, PT, R0.reuse, c[0x0][0x194], PT ;  /* 0x0000650000007a0c */ /* 0x040fe40003f26270 */
[----:B------:R-:W-:-:S04]  /*00a0*/  IADD3 R2, R0, 0x1, RZ ;  /* 0x0000000100027810 */ /* 0x000fc80007ffe0ff */
[----:B------:R-:W-:Y:S01]  /*00b0*/  ISETP.GE.AND P0, PT, R2, c[0x0][0x194], PT ;  /* 0x0000650002007a0c */ /* 0x000fe20003f06270 */
[----:B------:R-:W-:Y:S01]  /*00c0*/  IMAD.WIDE R8, R0, R3, c[0x0][0x180] ;  /* 0x0000600000087625 */ /* 0x000fe200078e0203 */
[----:B------:R-:W-:-:S05]  /*00d0*/  PRMT R18, RZ, 0x7610, R18 ;  /* 0x00007610ff127816 */ /* 0x000fca0000000012 */
[----:B------:R0:W2:Y:S06]  /*00e0*/  @!P1 LDG.E.U16 R7, [R8.64] ;  /* 0x0000000408079981 */ /* 0x0000ac000c1e1500 */
[----:B------:R0:W3:Y:S01]  /*00f0*/  @!P0 LDG.E.U16 R18, [R8.64+0x2] ;  /* 0x0000020408128981 */ /* 0x0000e2000c1e1500 */
[----:B------:R-:W-:Y:S01]  /*0100*/  MOV R10, c[0x0][0x160] ;  /* 0x00005800000a7a02 */ /* 0x000fe20000000f00 */
[----:B------:R-:W-:Y:S01]  /*0110*/  HFMA2.MMA R15, -RZ, RZ, 0, 2.384185791015625e-07 ;  /* 0x00000004ff0f7435 */ /* 0x000fe200000001ff */
[----:B------:R-:W-:Y:S01]  /*0120*/  MOV R11, c[0x0][0x164] ;  /* 0x00005900000b7a02 */ /* 0x000fe20000000f00 */
[----:B------:R-:W-:Y:S01]  /*0130*/  CS2R R4, SRZ ;  /* 0x0000000000047805 */ /* 0x000fe2000001ff00 */
[----:B------:R-:W-:-:S03]  /*0140*/  MOV R2, RZ ;  /* 0x000000ff00027202 */ /* 0x000fc60000000f00 */
[----:B------:R1:W4:Y:S01]  /*0150*/  LDG.E R10, [R10.64] ;  /* 0x000000040a0a7981 */ /* 0x000322000c1e1900 */
[----:B------:R-:W-:-:S03]  /*0160*/  HFMA2.MMA R6, -RZ, RZ, 0, 0 ;  /* 0x00000000ff067435 */ /* 0x000fc600000001ff */
[----:B------:R-:W-:Y:S01]  /*0170*/  IMAD.WIDE R12, R0, R15, c[0x0][0x168] ;  /* 0x00005a00000c7625 */ /* 0x000fe200078e020f */
[----:B0-----:R-:W-:-:S03]  /*0180*/  CS2R R8, SRZ ;  /* 0x0000000000087805 */ /* 0x001fc6000001ff00 */
[CC--:B------:R-:W-:Y:S01]  /*0190*/  IMAD.WIDE R16, R0.reuse, R15.reuse, c[0x0][0x178] ;  /* 0x00005e0000107625 */ /* 0x0c0fe200078e020f */
[----:B------:R0:W5:Y:S04]  /*01a0*/  @!P1 LDG.E R2, [R12.64] ;  /* 0x000000040c029981 */ /* 0x000168000c1e1900 */
[----:B------:R0:W5:Y:S01]  /*01b0*/  @!P0 LDG.E R5, [R12.64+0x4] ;  /* 0x000004040c058981 */ /* 0x000162000c1e1900 */
[----:B------:R-:W-:-:S03]  /*01c0*/  IMAD.WIDE R14, R0, R15, c[0x0][0x170] ;  /* 0x00005c00000e7625 */ /* 0x000fc600078e020f */
[----:B------:R0:W5:Y:S04]  /*01d0*/  @!P1 LDG.E R6, [R16.64] ;  /* 0x0000000410069981 */ /* 0x000168000c1e1900 */
[----:B------:R-:W5:Y:S04]  /*01e0*/  @!P0 LDG.E R4, [R16.64+0x4] ;  /* 0x0000040410048981 */ /* 0x000f68000c1e1900 */
[----:B------:R0:W5:Y:S04]  /*01f0*/  @!P1 LDG.E R9, [R14.64] ;  /* 0x000000040e099981 */ /* 0x000168000c1e1900 */
[----:B------:R0:W5:Y:S01]  /*0200*/  @!P0 LDG.E R8, [R14.64+0x4] ;  /* 0x000004040e088981 */ /* 0x000162000c1e1900 */
[----:B-1----:R-:W1:Y:S01]  /*0210*/  I2F R11, c[0x0][0x190] ;  /* 0x00006400000b7b06 */ /* 0x002e620000201400 */
[----:B------:R-:W-:Y:S01]  /*0220*/  MOV R21, 0x3e800000 ;  /* 0x3e80000000157802 */ /* 0x000fe20000000f00 */
[----:B0-----:R-:W-:Y:S01]  /*0230*/  HFMA2.MMA R15, -RZ, RZ, 1.5966796875, 63.75 ;  /* 0x3e6353f8ff0f7435 */ /* 0x001fe200000001ff */
[----:B-1----:R-:W-:Y:S01]  /*0240*/  FSETP.GT.AND P4, PT, |R11|, 8.50705917302346158658e+37, PT ;  /* 0x7e8000000b00780b */ /* 0x002fe20003f84200 */
[----:B--2---:R-:W-:-:S05]  /*0250*/  HADD2.F32 R7, -RZ, R7.H0_H0 ;  /* 0x20000007ff077230 */ /* 0x004fca0000004100 */
[----:B------:R-:W-:Y:S01]  /*0260*/  FADD R7, RZ, -R7 ;  /* 0x80000007ff077221 */ /* 0x000fe20000000000 */
[----:B---3--:R-:W-:-:S03]  /*0270*/  HADD2.F32 R18, -RZ, R18.H0_H0 ;  /* 0x20000012ff127230 */ /* 0x008fc60000004100 */
[----:B------:R-:W-:Y:S02]  /*0280*/  FMUL R7, R7, 1.4426950216293334961 ;  /* 0x3fb8aa3b07077820 */ /* 0x000fe40000400000 */
[----:B------:R-:W-:-:S03]  /*0290*/  FADD R18, RZ, -R18 ;  /* 0x80000012ff127221 */ /* 0x000fc60000000000 */
[----:B------:R-:W-:Y:S01]  /*02a0*/  FSETP.GEU.AND P2, PT, R7, -126, PT ;  /* 0xc2fc00000700780b */ /* 0x000fe20003f4e000 */
[----:B------:R-:W-:Y:S02]  /*02b0*/  FMUL R18, R18, 1.4426950216293334961 ;  /* 0x3fb8aa3b12127820 */ /* 0x000fe40000400000 */
[----:B----4-:R-:W-:-:S03]  /*02c0*/  @P4 FMUL R10, R10, 0.25 ;  /* 0x3e8000000a0a4820 */ /* 0x010fc60000400000 */
[----:B------:R-:W-:-:S07]  /*02d0*/  FSETP.GEU.AND P5, PT, R18, -126, PT ;  /* 0xc2fc00001200780b */ /* 0x000fce0003fae000 */
[----:B------:R-:W-:-:S04]  /*02e0*/  @!P2 FMUL R7, R7, 0.5 ;  /* 0x3f0000000707a820 */ /* 0x000fc80000400000 */
[----:B------:R-:W0:Y:S02]  /*02f0*/  MUFU.EX2 R12, R7 ;  /* 0x00000007000c7308 */ /* 0x000e240000000800 */
[----:B------:R-:W-:Y:S02]  /*0300*/  @!P5 FMUL R18, R18, 0.5 ;  /* 0x3f0000001212d820 */ /* 0x000fe40000400000 */
[----:B-----5:R-:W-:-:S04]  /*0310*/  FMUL R17, R4, R4 ;  /* 0x0000000404117220 */ /* 0x020fc80000400000 */
[----:B------:R-:W1:Y:S01]  /*0320*/  MUFU.EX2 R13, R18 ;  /* 0x00000012000d7308 */ /* 0x000e620000000800 */
[----:B0-----:R-:W-:Y:S01]  /*0330*/  @!P2 FMUL R12, R12, R12 ;  /* 0x0000000c0c0ca220 */ /* 0x001fe20000400000 */
[C---:B------:R-:W-:Y:S01]  /*0340*/  FSETP.GEU.AND P2, PT, |R11|.reuse, 1.175494350822287508e-38, PT ;  /* 0x008000000b00780b */ /* 0x040fe20003f4e200 */
[----:B------:R-:W-:Y:S02]  /*0350*/  @P4 FMUL R11, R11, 0.25 ;  /* 0x3e8000000b0b4820 */ /* 0x000fe40000400000 */
[----:B------:R-:W-:Y:S02]  /*0360*/  FADD R12, R12, 1 ;  /* 0x3f8000000c0c7421 */ /* 0x000fe40000000000 */
[----:B-1----:R-:W-:-:S03]  /*0370*/  @!P5 FMUL R13, R13, R13 ;  /* 0x0000000d0d0dd220 */ /* 0x002fc60000400000 */
[----:B------:R-:W-:Y:S01]  /*0380*/  FSETP.GT.AND P3, PT, R12, 8.50705917302346158658e+37, PT ;  /* 0x7e8000000c00780b */ /* 0x000fe20003f64000 */
[----:B------:R-:W-:-:S03]  /*0390*/  FADD R14, R13, 1 ;  /* 0x3f8000000d0e7421 */ /* 0x000fc60000000000 */
[----:B------:R-:W-:Y:S01]  /*03a0*/  FSEL R16, R21, 1, P3 ;  /* 0x3f80000015107808 */ /* 0x000fe20001800000 */
[----:B------:R-:W-:Y:S02]  /*03b0*/  @!P2 FMUL R11, R11, 16777216 ;  /* 0x4b8000000b0ba820 */ /* 0x000fe40000400000 */
[----:B------:R-:W-:Y:S01]  /*03c0*/  @!P2 FMUL R10, R10, 16777216 ;  /* 0x4b8000000a0aa820 */ /* 0x000fe20000400000 */
[----:B------:R-:W-:Y:S01]  /*03d0*/  FSETP.GT.AND P5, PT, R14, 8.50705917302346158658e+37, PT ;  /* 0x7e8000000e00780b */ /* 0x000fe20003fa4000 */
[----:B------:R-:W-:Y:S02]  /*03e0*/  FFMA R13, R2, -R15, 1 ;  /* 0x3f800000020d7423 */ /* 0x000fe4000000080f */
[----:B------:R-:W0:Y:S01]  /*03f0*/  MUFU.RCP R11, R11 ;  /* 0x0000000b000b7308 */ /* 0x000e220000001000 */
[----:B------:R-:W-:Y:S01]  /*0400*/  FSEL R21, R21, 1, P5 ;  /* 0x3f80000015157808 */ /* 0x000fe20002800000 */
[----:B------:R-:W-:-:S06]  /*0410*/  @P3 FMUL R12, R12, 0.25 ;  /* 0x3e8000000c0c3820 */ /* 0x000fcc0000400000 */
[----:B------:R0:W1:Y:S02]  /*0420*/  MUFU.RCP R7, R12 ;  /* 0x0000000c00077308 */ /* 0x0000640000001000 */
[----:B------:R-:W-:-:S06]  /*0430*/  @P5 FMUL R14, R14, 0.25 ;  /* 0x3e8000000e0e5820 */ /* 0x000fcc0000400000 */
[----:B------:R2:W3:Y:S01]  /*0440*/  MUFU.RCP R18, R14 ;  /* 0x0000000e00127308 */ /* 0x0004e20000001000 */
[----:B0-----:R-:W-:Y:S02]  /*0450*/  FMUL R12, R11, R10 ;  /* 0x0000000a0b0c7220 */ /* 0x001fe40000400000 */
[----:B------:R-:W-:Y:S02]  /*0460*/  FFMA R11, R5, -R15, 1 ;  /* 0x3f800000050b7423 */ /* 0x000fe4000000080f */
[----:B------:R-:W-:Y:S02]  /*0470*/  FMUL R15, R6, R6 ;  /* 0x00000006060f7220 */ /* 0x000fe40000400000 */
[C---:B------:R-:W-:Y:S02]  /*0480*/  FMUL R10, R12.reuse, R13 ;  /* 0x0000000d0c0a7220 */ /* 0x040fe40000400000 */
[----:B------:R-:W-:Y:S02]  /*0490*/  FMUL R11, R12, R11 ;  /* 0x0000000b0c0b7220 */ /* 0x000fe40000400000 */
[----:B------:R-:W-:-:S02]  /*04a0*/  FMUL R19, R15, 3 ;  /* 0x404000000f137820 */ /* 0x000fc40000400000 */
[----:B--2---:R-:W-:Y:S02]  /*04b0*/  FMUL R14, R17, 3 ;  /* 0x40400000110e7820 */ /* 0x004fe40000400000 */
[----:B------:R-:W-:Y:S02]  /*04c0*/  FMUL R12, R10, R9 ;  /* 0x000000090a0c7220 */ /* 0x000fe40000400000 */
[----:B------:R-:W-:Y:S02]  /*04d0*/  FMUL R13, R11, R8 ;  /* 0x000000080b0d7220 */ /* 0x000fe40000400000 */
[----:B-1----:R-:W-:Y:S02]  /*04e0*/  FMUL R7, R7, R16 ;  /* 0x0000001007077220 */ /* 0x002fe40000400000 */
[----:B------:R-:W-:Y:S02]  /*04f0*/  FMUL R9, R15, R6 ;  /* 0x000000060f097220 */ /* 0x000fe40000400000 */
[----:B------:R-:W-:-:S02]  /*0500*/  FFMA R19, R12, -R19, RZ ;  /* 0x800000130c137223 */ /* 0x000fc400000000ff */
[----:B------:R-:W-:Y:S02]  /*0510*/  FFMA R14, R13, -R14, RZ ;  /* 0x8000000e0d0e7223 */ /* 0x000fe400000000ff */
[----:B------:R-:W-:Y:S02]  /*0520*/  FADD R6, -R2, 1 ;  /* 0x3f80000002067421 */ /* 0x000fe40000000100 */
[----:B---3--:R-:W-:Y:S02]  /*0530*/  FMUL R8, R18, R21 ;  /* 0x0000001512087220 */ /* 0x008fe40000400000 */
[----:B------:R-:W-:Y:S02]  /*0540*/  FADD R13, -R5, 1 ;  /* 0x3f800000050d7421 */ /* 0x000fe40000000100 */
[----:B------:R-:W-:Y:S02]  /*0550*/  FMUL R12, R17, R4 ;  /* 0x00000004110c7220 */ /* 0x000fe40000400000 */
[----:B------:R-:W-:-:S02]  /*0560*/  FADD R4, -R7, 1 ;  /* 0x3f80000007047421 */ /* 0x000fc40000000100 */
[----:B------:R-:W-:Y:S02]  /*0570*/  FFMA R6, R19, -R6, RZ ;  /* 0x8000000613067223 */ /* 0x000fe400000000ff */
[----:B------:R-:W-:Y:S02]  /*0580*/  FFMA R13, R14, -R13, RZ ;  /* 0x8000000d0e0d7223 */ /* 0x000fe400000000ff */
[----:B------:R-:W-:Y:S02]  /*0590*/  FADD R15, -R8, 1 ;  /* 0x3f800000080f7421 */ /* 0x000fe40000000100 */
[C---:B------:R-:W-:Y:S02]  /*05a0*/  FMUL R17, R7.reuse, R4 ;  /* 0x0000000407117220 */ /* 0x040fe40000400000 */
[----:B------:R-:W-:Y:S02]  /*05b0*/  FADD R7, R7, -R2 ;  /* 0x8000000207077221 */ /* 0x000fe40000000000 */
[----:B------:R-:W-:-:S02]  /*05c0*/  FFMA R6, R19, R2, R6 ;  /* 0x0000000213067223 */ /* 0x000fc40000000006 */
[----:B------:R-:W-:Y:S02]  /*05d0*/  FMUL R2, R8, R15 ;  /* 0x0000000f08027220 */ /* 0x000fe40000400000 */
[----:B------:R-:W-:Y:S02]  /*05e0*/  FFMA R13, R14, R5, R13 ;  /* 0x000000050e0d7223 */ /* 0x000fe4000000000d */
[----:B------:R-:W-:Y:S02]  /*05f0*/  FADD R15, R8, -R5 ;  /* 0x80000005080f7221 */ /* 0x000fe40000000000 */
[----:B------:R-:W-:Y:S02]  /*0600*/  FMUL R9, R10, R9 ;  /* 0x000000090a097220 */ /* 0x000fe40000400000 */
[----:B------:R-:W-:Y:S02]  /*0610*/  FMUL R12, R11, R12 ;  /* 0x0000000c0b0c7220 */ /* 0x000fe40000400000 */
[----:B------:R-:W-:-:S02]  /*0620*/  FMUL R6, R6, R17 ;  /* 0x0000001106067220 */ /* 0x000fc40000400000 */
[----:B------:R-:W-:Y:S02]  /*0630*/  FMUL R2, R13, R2 ;  /* 0x000000020d027220 */ /* 0x000fe40000400000 */
[----:B------:R-:W-:Y:S02]  /*0640*/  FFMA R6, R7, R9, R6 ;  /* 0x0000000907067223 */ /* 0x000fe40000000006 */
[----:B------:R-:W-:Y:S02]  /*0650*/  FFMA R15, R15, R12, R2 ;  /* 0x0000000c0f0f7223 */ /* 0x000fe40000000002 */
[----:B------:R-:W-:-:S03]  /*0660*/  IMAD.WIDE R2, R0, R3, c[0x0][0x188] ;  /* 0x0000620000027625 */ /* 0x000fc600078e0203 */
[----:B------:R-:W-:-:S05]  /*0670*/  F2FP.PACK_AB R6, R15, R6 ;  /* 0x000000060f06723e */ /* 0x000fca00000000ff */
[----:B------:R0:W-:Y:S01]  /*0680*/  @!P1 STG.E.U16 [R2.64], R6 ;  /* 0x0000000602009986 */ /* 0x0001e2000c101504 */
[----:B------:R-:W-:Y:S05]  /*0690*/  @P0 EXIT ;  /* 0x000000000000094d */ /* 0x000fea0003800000 */
[----:B------:R-:W-:-:S05]  /*06a0*/  PRMT R0, R6, 0x7632, R0 ;  /* 0x0000763206007816 */ /* 0x000fca0000000000 */
[----:B------:R-:W-:Y:S01]  /*06b0*/  STG.E.U16 [R2.64+0x2], R0 ;  /* 0x0000020002007986 */ /* 0x000fe2000c101504 */
[----:B------:R-:W-:Y:S05]  /*06c0*/  EXIT ;  /* 0x000000000000794d */ /* 0x000fea0003800000 */
.L_x_0:
[----:B------:R-:W-:-:S00]  /*06d0*/  BRA `(.L_x_0) ;  /* 0xfffffff000007947 */ /* 0x000fc0000383ffff */
[----:B------:R-:W-:-:S00]  /*06e0*/  NOP ;  /* 0x0000000000007918 */ /* 0x000fc00000000000 */
        /* <DEDUP_REMOVED lines=9> */
.L_x_1:
